//
// Generated by NVIDIA NVVM Compiler
//
// Compiler Build ID: CL-36424714
// Cuda compilation tools, release 13.0, V13.0.88
// Based on NVVM 20.0.0
//

.version 9.0
.target sm_100
.address_size 64

	// .globl	_Z18convolution_kernelPfS_S_ii

.visible .entry _Z18convolution_kernelPfS_S_ii(
	.param .u64 .ptr .align 1 _Z18convolution_kernelPfS_S_ii_param_0,
	.param .u64 .ptr .align 1 _Z18convolution_kernelPfS_S_ii_param_1,
	.param .u64 .ptr .align 1 _Z18convolution_kernelPfS_S_ii_param_2,
	.param .u32 _Z18convolution_kernelPfS_S_ii_param_3,
	.param .u32 _Z18convolution_kernelPfS_S_ii_param_4
)
{
	.reg .pred 	%p<57>;
	.reg .b32 	%r<51>;
	.reg .b32 	%f<95>;
	.reg .b64 	%rd<49>;

	ld.param.u64 	%rd7, [_Z18convolution_kernelPfS_S_ii_param_0];
	ld.param.u64 	%rd8, [_Z18convolution_kernelPfS_S_ii_param_1];
	ld.param.u64 	%rd9, [_Z18convolution_kernelPfS_S_ii_param_2];
	ld.param.u32 	%r37, [_Z18convolution_kernelPfS_S_ii_param_3];
	ld.param.u32 	%r38, [_Z18convolution_kernelPfS_S_ii_param_4];
	cvta.to.global.u64 	%rd1, %rd9;
	cvta.to.global.u64 	%rd2, %rd8;
	cvta.to.global.u64 	%rd3, %rd7;
	mov.u32 	%r39, %ctaid.x;
	mov.u32 	%r1, %ntid.x;
	mov.u32 	%r40, %tid.x;
	mad.lo.s32 	%r45, %r39, %r1, %r40;
	setp.ge.s32 	%p1, %r45, %r37;
	@%p1 bra 	$L__BB0_45;
	setp.gt.s32 	%p2, %r38, 0;
	mov.u32 	%r41, %nctaid.x;
	mul.lo.s32 	%r3, %r1, %r41;
	@%p2 bra 	$L__BB0_2;
	bra.uni 	$L__BB0_44;
$L__BB0_2:
	and.b32  	%r4, %r38, 7;
	add.s32 	%r5, %r4, -1;
	and.b32  	%r6, %r38, 3;
	and.b32  	%r7, %r38, 2147483640;
	and.b32  	%r8, %r38, 1;
	shr.u32 	%r9, %r38, 1;
$L__BB0_3:
	setp.lt.u32 	%p4, %r38, 8;
	sub.s32 	%r11, %r45, %r9;
	mov.f32 	%f74, 0f00000000;
	mov.b32 	%r48, 0;
	@%p4 bra 	$L__BB0_22;
	mov.f32 	%f74, 0f00000000;
	mov.b32 	%r46, 0;
$L__BB0_5:
	.pragma "nounroll";
	add.s32 	%r13, %r11, %r46;
	setp.lt.s32 	%p5, %r13, 0;
	setp.ge.s32 	%p6, %r13, %r37;
	mul.wide.u32 	%rd12, %r46, 4;
	add.s64 	%rd4, %rd1, %rd12;
	or.pred  	%p7, %p5, %p6;
	@%p7 bra 	$L__BB0_7;
	mul.wide.u32 	%rd13, %r13, 4;
	add.s64 	%rd14, %rd2, %rd13;
	ld.global.f32 	%f41, [%rd14];
	ld.global.f32 	%f42, [%rd4];
	fma.rn.f32 	%f74, %f41, %f42, %f74;
$L__BB0_7:
	add.s32 	%r14, %r13, 1;
	setp.lt.s32 	%p8, %r14, 0;
	setp.ge.s32 	%p9, %r14, %r37;
	or.pred  	%p10, %p8, %p9;
	@%p10 bra 	$L__BB0_9;
	mul.wide.u32 	%rd15, %r14, 4;
	add.s64 	%rd16, %rd2, %rd15;
	ld.global.f32 	%f43, [%rd16];
	ld.global.f32 	%f44, [%rd4+4];
	fma.rn.f32 	%f74, %f43, %f44, %f74;
$L__BB0_9:
	add.s32 	%r15, %r13, 2;
	setp.lt.s32 	%p11, %r15, 0;
	setp.ge.s32 	%p12, %r15, %r37;
	or.pred  	%p13, %p11, %p12;
	@%p13 bra 	$L__BB0_11;
	mul.wide.u32 	%rd17, %r15, 4;
	add.s64 	%rd18, %rd2, %rd17;
	ld.global.f32 	%f45, [%rd18];
	ld.global.f32 	%f46, [%rd4+8];
	fma.rn.f32 	%f74, %f45, %f46, %f74;
$L__BB0_11:
	add.s32 	%r16, %r13, 3;
	setp.lt.s32 	%p14, %r16, 0;
	setp.ge.s32 	%p15, %r16, %r37;
	or.pred  	%p16, %p14, %p15;
	@%p16 bra 	$L__BB0_13;
	mul.wide.u32 	%rd19, %r16, 4;
	add.s64 	%rd20, %rd2, %rd19;
	ld.global.f32 	%f47, [%rd20];
	ld.global.f32 	%f48, [%rd4+12];
	fma.rn.f32 	%f74, %f47, %f48, %f74;
$L__BB0_13:
	add.s32 	%r17, %r13, 4;
	setp.lt.s32 	%p17, %r17, 0;
	setp.ge.s32 	%p18, %r17, %r37;
	or.pred  	%p19, %p17, %p18;
	@%p19 bra 	$L__BB0_15;
	mul.wide.u32 	%rd21, %r17, 4;
	add.s64 	%rd22, %rd2, %rd21;
	ld.global.f32 	%f49, [%rd22];
	ld.global.f32 	%f50, [%rd4+16];
	fma.rn.f32 	%f74, %f49, %f50, %f74;
$L__BB0_15:
	add.s32 	%r18, %r13, 5;
	setp.lt.s32 	%p20, %r18, 0;
	setp.ge.s32 	%p21, %r18, %r37;
	or.pred  	%p22, %p20, %p21;
	@%p22 bra 	$L__BB0_17;
	mul.wide.u32 	%rd23, %r18, 4;
	add.s64 	%rd24, %rd2, %rd23;
	ld.global.f32 	%f51, [%rd24];
	ld.global.f32 	%f52, [%rd4+20];
	fma.rn.f32 	%f74, %f51, %f52, %f74;
$L__BB0_17:
	add.s32 	%r19, %r13, 6;
	setp.lt.s32 	%p23, %r19, 0;
	setp.ge.s32 	%p24, %r19, %r37;
	or.pred  	%p25, %p23, %p24;
	@%p25 bra 	$L__BB0_19;
	mul.wide.u32 	%rd25, %r19, 4;
	add.s64 	%rd26, %rd2, %rd25;
	ld.global.f32 	%f53, [%rd26];
	ld.global.f32 	%f54, [%rd4+24];
	fma.rn.f32 	%f74, %f53, %f54, %f74;
$L__BB0_19:
	add.s32 	%r20, %r13, 7;
	setp.lt.s32 	%p26, %r20, 0;
	setp.ge.s32 	%p27, %r20, %r37;
	or.pred  	%p28, %p26, %p27;
	@%p28 bra 	$L__BB0_21;
	mul.wide.u32 	%rd27, %r20, 4;
	add.s64 	%rd28, %rd2, %rd27;
	ld.global.f32 	%f55, [%rd28];
	ld.global.f32 	%f56, [%rd4+28];
	fma.rn.f32 	%f74, %f55, %f56, %f74;
$L__BB0_21:
	add.s32 	%r46, %r46, 8;
	setp.ne.s32 	%p29, %r46, %r7;
	mov.u32 	%r48, %r7;
	@%p29 bra 	$L__BB0_5;
$L__BB0_22:
	setp.eq.s32 	%p30, %r4, 0;
	@%p30 bra 	$L__BB0_43;
	setp.lt.u32 	%p31, %r5, 3;
	@%p31 bra 	$L__BB0_33;
	add.s32 	%r23, %r11, %r48;
	setp.lt.s32 	%p32, %r23, 0;
	setp.ge.s32 	%p33, %r23, %r37;
	mul.wide.u32 	%rd29, %r48, 4;
	add.s64 	%rd5, %rd1, %rd29;
	or.pred  	%p34, %p32, %p33;
	@%p34 bra 	$L__BB0_26;
	mul.wide.u32 	%rd30, %r23, 4;
	add.s64 	%rd31, %rd2, %rd30;
	ld.global.f32 	%f58, [%rd31];
	ld.global.f32 	%f59, [%rd5];
	fma.rn.f32 	%f74, %f58, %f59, %f74;
$L__BB0_26:
	add.s32 	%r24, %r23, 1;
	setp.lt.s32 	%p35, %r24, 0;
	setp.ge.s32 	%p36, %r24, %r37;
	or.pred  	%p37, %p35, %p36;
	@%p37 bra 	$L__BB0_28;
	mul.wide.u32 	%rd32, %r24, 4;
	add.s64 	%rd33, %rd2, %rd32;
	ld.global.f32 	%f60, [%rd33];
	ld.global.f32 	%f61, [%rd5+4];
	fma.rn.f32 	%f74, %f60, %f61, %f74;
$L__BB0_28:
	add.s32 	%r25, %r23, 2;
	setp.lt.s32 	%p38, %r25, 0;
	setp.ge.s32 	%p39, %r25, %r37;
	or.pred  	%p40, %p38, %p39;
	@%p40 bra 	$L__BB0_30;
	mul.wide.u32 	%rd34, %r25, 4;
	add.s64 	%rd35, %rd2, %rd34;
	ld.global.f32 	%f62, [%rd35];
	ld.global.f32 	%f63, [%rd5+8];
	fma.rn.f32 	%f74, %f62, %f63, %f74;
$L__BB0_30:
	add.s32 	%r26, %r23, 3;
	setp.lt.s32 	%p41, %r26, 0;
	setp.ge.s32 	%p42, %r26, %r37;
	or.pred  	%p43, %p41, %p42;
	@%p43 bra 	$L__BB0_32;
	mul.wide.u32 	%rd36, %r26, 4;
	add.s64 	%rd37, %rd2, %rd36;
	ld.global.f32 	%f64, [%rd37];
	ld.global.f32 	%f65, [%rd5+12];
	fma.rn.f32 	%f74, %f64, %f65, %f74;
$L__BB0_32:
	add.s32 	%r48, %r48, 4;
$L__BB0_33:
	setp.eq.s32 	%p44, %r6, 0;
	@%p44 bra 	$L__BB0_43;
	setp.eq.s32 	%p45, %r6, 1;
	@%p45 bra 	$L__BB0_40;
	add.s32 	%r29, %r11, %r48;
	setp.lt.s32 	%p46, %r29, 0;
	setp.ge.s32 	%p47, %r29, %r37;
	mul.wide.u32 	%rd38, %r48, 4;
	add.s64 	%rd6, %rd1, %rd38;
	or.pred  	%p48, %p46, %p47;
	@%p48 bra 	$L__BB0_37;
	mul.wide.u32 	%rd39, %r29, 4;
	add.s64 	%rd40, %rd2, %rd39;
	ld.global.f32 	%f67, [%rd40];
	ld.global.f32 	%f68, [%rd6];
	fma.rn.f32 	%f74, %f67, %f68, %f74;
$L__BB0_37:
	add.s32 	%r30, %r29, 1;
	setp.lt.s32 	%p49, %r30, 0;
	setp.ge.s32 	%p50, %r30, %r37;
	or.pred  	%p51, %p49, %p50;
	@%p51 bra 	$L__BB0_39;
	mul.wide.u32 	%rd41, %r30, 4;
	add.s64 	%rd42, %rd2, %rd41;
	ld.global.f32 	%f69, [%rd42];
	ld.global.f32 	%f70, [%rd6+4];
	fma.rn.f32 	%f74, %f69, %f70, %f74;
$L__BB0_39:
	add.s32 	%r48, %r48, 2;
$L__BB0_40:
	setp.eq.s32 	%p52, %r8, 0;
	@%p52 bra 	$L__BB0_43;
	add.s32 	%r33, %r11, %r48;
	setp.lt.s32 	%p53, %r33, 0;
	setp.ge.s32 	%p54, %r33, %r37;
	or.pred  	%p55, %p53, %p54;
	@%p55 bra 	$L__BB0_43;
	mul.wide.u32 	%rd43, %r33, 4;
	add.s64 	%rd44, %rd2, %rd43;
	ld.global.f32 	%f71, [%rd44];
	mul.wide.u32 	%rd45, %r48, 4;
	add.s64 	%rd46, %rd1, %rd45;
	ld.global.f32 	%f72, [%rd46];
	fma.rn.f32 	%f74, %f71, %f72, %f74;
$L__BB0_43:
	mul.wide.s32 	%rd47, %r45, 4;
	add.s64 	%rd48, %rd3, %rd47;
	st.global.f32 	[%rd48], %f74;
	add.s32 	%r45, %r45, %r3;
	setp.lt.s32 	%p56, %r45, %r37;
	@%p56 bra 	$L__BB0_3;
	bra.uni 	$L__BB0_45;
$L__BB0_44:
	mul.wide.s32 	%rd10, %r45, 4;
	add.s64 	%rd11, %rd3, %rd10;
	mov.b32 	%r42, 0;
	st.global.u32 	[%rd11], %r42;
	add.s32 	%r45, %r45, %r3;
	setp.lt.s32 	%p3, %r45, %r37;
	@%p3 bra 	$L__BB0_44;
$L__BB0_45:
	ret;

}


// ===== COMPILED SASS (sm_100) =====

	.target	sm_100

	.elftype	@"ET_EXEC"


//--------------------- .note.nv.tkinfo           --------------------------
	.section	.note.nv.tkinfo,"",@"SHT_NOTE"
	.sectionflags	@"SHF_NOTE_NV_TKINFO"
	.tkinfo
        /*0018*/ 	.word	0x00000002
        /*0030*/ 	.string	""
        /*0030*/ 	.string	"ptxas"
        /*0030*/ 	.string	"Cuda compilation tools, release 13.0, V13.0.88"
        /*0030*/ 	.string	"Build cuda_13.0.r13.0/compiler.36424714_0"
        /*0030*/ 	.string	"-arch sm_100 -m 64 "



//--------------------- .note.nv.cuinfo           --------------------------
	.section	.note.nv.cuinfo,"",@"SHT_NOTE"
	.sectionflags	@"SHF_NOTE_NV_CUINFO"
        /*0018*/ 	.short	0x0002
        /*001a*/ 	.short	0x0064
        /*001c*/ 	.short	0x0082
	.zero		2


//--------------------- .nv.info                  --------------------------
	.section	.nv.info,"",@"SHT_CUDA_INFO"
	.align	4


	//----- nvinfo : EIATTR_REGCOUNT
	.align		4
        /*0000*/ 	.byte	0x04, 0x2f
        /*0002*/ 	.short	(.L_1 - .L_0)
	.align		4
.L_0:
        /*0004*/ 	.word	index@(_Z18convolution_kernelPfS_S_ii)
        /*0008*/ 	.word	0x00000020


	//----- nvinfo : EIATTR_FRAME_SIZE
	.align		4
.L_1:
        /*000c*/ 	.byte	0x04, 0x11
        /*000e*/ 	.short	(.L_3 - .L_2)
	.align		4
.L_2:
        /*0010*/ 	.word	index@(_Z18convolution_kernelPfS_S_ii)
        /*0014*/ 	.word	0x00000000


	//----- nvinfo : EIATTR_MIN_STACK_SIZE
	.align		4
.L_3:
        /*0018*/ 	.byte	0x04, 0x12
        /*001a*/ 	.short	(.L_5 - .L_4)
	.align		4
.L_4:
        /*001c*/ 	.word	index@(_Z18convolution_kernelPfS_S_ii)
        /*0020*/ 	.word	0x00000000
.L_5:


//--------------------- .nv.compat                --------------------------
	.section	.nv.compat,"",@"SHT_CUDA_COMPAT_INFO"
	.align	4
        /*0000*/ 	.byte	0x02, 0x09, 0x00, 0x00, 0x02, 0x02, 0x01, 0x00, 0x02, 0x05, 0x05, 0x00, 0x03, 0x07, 0x01, 0x01
        /*0010*/ 	.byte	0x02, 0x03, 0x00, 0x00, 0x02, 0x06, 0x01, 0x00, 0x04, 0x0b, 0x08, 0x00, 0x09, 0x00, 0x00, 0x00
        /*0020*/ 	.byte	0x00, 0x00, 0x00, 0x00


//--------------------- .nv.info._Z18convolution_kernelPfS_S_ii --------------------------
	.section	.nv.info._Z18convolution_kernelPfS_S_ii,"",@"SHT_CUDA_INFO"
	.sectionflags	@""
	.align	4


	//----- nvinfo : EIATTR_CUDA_API_VERSION
	.align		4
        /*0000*/ 	.byte	0x04, 0x37
        /*0002*/ 	.short	(.L_7 - .L_6)
.L_6:
        /*0004*/ 	.word	0x00000082


	//----- nvinfo : EIATTR_KPARAM_INFO
	.align		4
.L_7:
        /*0008*/ 	.byte	0x04, 0x17
        /*000a*/ 	.short	(.L_9 - .L_8)
.L_8:
        /*000c*/ 	.word	0x00000000
        /*0010*/ 	.short	0x0004
        /*0012*/ 	.short	0x001c
        /*0014*/ 	.byte	0x00, 0xf0, 0x11, 0x00


	//----- nvinfo : EIATTR_KPARAM_INFO
	.align		4
.L_9:
        /*0018*/ 	.byte	0x04, 0x17
        /*001a*/ 	.short	(.L_11 - .L_10)
.L_10:
        /*001c*/ 	.word	0x00000000
        /*0020*/ 	.short	0x0003
        /*0022*/ 	.short	0x0018
        /*0024*/ 	.byte	0x00, 0xf0, 0x11, 0x00


	//----- nvinfo : EIATTR_KPARAM_INFO
	.align		4
.L_11:
        /*0028*/ 	.byte	0x04, 0x17
        /*002a*/ 	.short	(.L_13 - .L_12)
.L_12:
        /*002c*/ 	.word	0x00000000
        /*0030*/ 	.short	0x0002
        /*0032*/ 	.short	0x0010
        /*0034*/ 	.byte	0x00, 0xf5, 0x21, 0x00


	//----- nvinfo : EIATTR_KPARAM_INFO
	.align		4
.L_13:
        /*0038*/ 	.byte	0x04, 0x17
        /*003a*/ 	.short	(.L_15 - .L_14)
.L_14:
        /*003c*/ 	.word	0x00000000
        /*0040*/ 	.short	0x0001
        /*0042*/ 	.short	0x0008
        /*0044*/ 	.byte	0x00, 0xf5, 0x21, 0x00


	//----- nvinfo : EIATTR_KPARAM_INFO
	.align		4
.L_15:
        /*0048*/ 	.byte	0x04, 0x17
        /*004a*/ 	.short	(.L_17 - .L_16)
.L_16:
        /*004c*/ 	.word	0x00000000
        /*0050*/ 	.short	0x0000
        /*0052*/ 	.short	0x0000
        /*0054*/ 	.byte	0x00, 0xf5, 0x21, 0x00


	//----- nvinfo : EIATTR_SPARSE_MMA_MASK
	.align		4
.L_17:
        /*0058*/ 	.byte	0x03, 0x50
        /*005a*/ 	.short	0x0000


	//----- nvinfo : EIATTR_MAXREG_COUNT
	.align		4
        /*005c*/ 	.byte	0x03, 0x1b
        /*005e*/ 	.short	0x00ff


	//----- nvinfo : EIATTR_MERCURY_ISA_VERSION
	.align		4
        /*0060*/ 	.byte	0x03, 0x5f
        /*0062*/ 	.short	0x0101


	//----- nvinfo : EIATTR_VRC_CTA_INIT_COUNT
	.align		4
        /*0064*/ 	.byte	0x02, 0x4a
	.zero		1
	.zero		1


	//----- nvinfo : EIATTR_EXIT_INSTR_OFFSETS
	.align		4
        /*0068*/ 	.byte	0x04, 0x1c
        /*006a*/ 	.short	(.L_19 - .L_18)


	//   ....[0]....
.L_18:
        /*006c*/ 	.word	0x00000070


	//   ....[1]....
        /*0070*/ 	.word	0x00000140


	//   ....[2]....
        /*0074*/ 	.word	0x00000c10


	//----- nvinfo : EIATTR_CRS_STACK_SIZE
	.align		4
.L_19:
        /*0078*/ 	.byte	0x04, 0x1e
        /*007a*/ 	.short	(.L_21 - .L_20)
.L_20:
        /*007c*/ 	.word	0x00000000


	//----- nvinfo : EIATTR_CBANK_PARAM_SIZE
	.align		4
.L_21:
        /*0080*/ 	.byte	0x03, 0x19
        /*0082*/ 	.short	0x0020


	//----- nvinfo : EIATTR_PARAM_CBANK
	.align		4
        /*0084*/ 	.byte	0x04, 0x0a
        /*0086*/ 	.short	(.L_23 - .L_22)
	.align		4
.L_22:
        /*0088*/ 	.word	index@(.nv.constant0._Z18convolution_kernelPfS_S_ii)
        /*008c*/ 	.short	0x0380
        /*008e*/ 	.short	0x0020


	//----- nvinfo : EIATTR_SW_WAR
	.align		4
.L_23:
        /*0090*/ 	.byte	0x04, 0x36
        /*0092*/ 	.short	(.L_25 - .L_24)
.L_24:
        /*0094*/ 	.word	0x00000008
.L_25:


//--------------------- .nv.callgraph             --------------------------
	.section	.nv.callgraph,"",@"SHT_CUDA_CALLGRAPH"
	.align	4
	.sectionentsize	8
	.align		4
        /*0000*/ 	.word	0x00000000
	.align		4
        /*0004*/ 	.word	0xffffffff
	.align		4
        /*0008*/ 	.word	0x00000000
	.align		4
        /*000c*/ 	.word	0xfffffffe
	.align		4
        /*0010*/ 	.word	0x00000000
	.align		4
        /*0014*/ 	.word	0xfffffffd
	.align		4
        /*0018*/ 	.word	0x00000000
	.align		4
        /*001c*/ 	.word	0xfffffffc


//--------------------- .text._Z18convolution_kernelPfS_S_ii --------------------------
	.section	.text._Z18convolution_kernelPfS_S_ii,"ax",@progbits
	.align	128
        .global         _Z18convolution_kernelPfS_S_ii
        .type           _Z18convolution_kernelPfS_S_ii,@function
        .size           _Z18convolution_kernelPfS_S_ii,(.L_x_10 - _Z18convolution_kernelPfS_S_ii)
        .other          _Z18convolution_kernelPfS_S_ii,@"STO_CUDA_ENTRY STV_DEFAULT"
_Z18convolution_kernelPfS_S_ii:
.text._Z18convolution_kernelPfS_S_ii:
[----:B------:R-:W-:Y:S01]  /*0000*/  LDC R1, c[0x0][0x37c] ;  /* 0x0000df00ff017b82 */ /* 0x000fe20000000800 */
[----:B------:R-:W0:Y:S07]  /*0010*/  S2R R2, SR_TID.X ;  /* 0x0000000000027919 */ /* 0x000e2e0000002100 */
[----:B------:R-:W0:Y:S01]  /*0020*/  S2UR UR4, SR_CTAID.X ;  /* 0x00000000000479c3 */ /* 0x000e220000002500 */
[----:B------:R-:W1:Y:S07]  /*0030*/  LDCU UR6, c[0x0][0x398] ;  /* 0x00007300ff0677ac */ /* 0x000e6e0008000800 */
[----:B------:R-:W0:Y:S02]  /*0040*/  LDC R3, c[0x0][0x360] ;  /* 0x0000d800ff037b82 */ /* 0x000e240000000800 */
[----:B0-----:R-:W-:-:S05]  /*0050*/  IMAD R2, R3, UR4, R2 ;  /* 0x0000000403027c24 */ /* 0x001fca000f8e0202 */
[----:B-1----:R-:W-:-:S13]  /*0060*/  ISETP.GE.AND P0, PT, R2, UR6, PT ;  /* 0x0000000602007c0c */ /* 0x002fda000bf06270 */
[----:B------:R-:W-:Y:S05]  /*0070*/  @P0 EXIT ;  /* 0x000000000000094d */ /* 0x000fea0003800000 */
[----:B------:R-:W0:Y:S01]  /*0080*/  LDCU UR4, c[0x0][0x39c] ;  /* 0x00007380ff0477ac */ /* 0x000e220008000800 */
[----:B------:R-:W1:Y:S01]  /*0090*/  LDCU UR5, c[0x0][0x370] ;  /* 0x00006e00ff0577ac */ /* 0x000e620008000800 */
[----:B------:R-:W2:Y:S01]  /*00a0*/  LDCU.64 UR10, c[0x0][0x358] ;  /* 0x00006b00ff0a77ac */ /* 0x000ea20008000a00 */
[----:B0-----:R-:W-:Y:S01]  /*00b0*/  UISETP.GT.AND UP0, UPT, UR4, URZ, UPT ;  /* 0x000000ff0400728c */ /* 0x001fe2000bf04270 */
[----:B-1----:R-:W-:-:S08]  /*00c0*/  IMAD R3, R3, UR5, RZ ;  /* 0x0000000503037c24 */ /* 0x002fd0000f8e02ff */
[----:B--2---:R-:W-:Y:S05]  /*00d0*/  BRA.U UP0, `(.L_x_0) ;  /* 0x00000001001c7547 */ /* 0x004fea000b800000 */
[----:B------:R-:W0:Y:S02]  /*00e0*/  LDC.64 R6, c[0x0][0x380] ;  /* 0x0000e000ff067b82 */ /* 0x000e240000000a00 */
.L_x_1:
[----:B0-----:R-:W-:Y:S01]  /*00f0*/  IMAD.WIDE R4, R2, 0x4, R6 ;  /* 0x0000000402047825 */ /* 0x001fe200078e0206 */
[----:B------:R-:W-:-:S04]  /*0100*/  IADD3 R2, PT, PT, R3, R2, RZ ;  /* 0x0000000203027210 */ /* 0x000fc80007ffe0ff */
[----:B------:R1:W-:Y:S01]  /*0110*/  STG.E desc[UR10][R4.64], RZ ;  /* 0x000000ff04007986 */ /* 0x0003e2000c10190a */
[----:B------:R-:W-:-:S13]  /*0120*/  ISETP.GE.AND P0, PT, R2, UR6, PT ;  /* 0x0000000602007c0c */ /* 0x000fda000bf06270 */
[----:B-1----:R-:W-:Y:S05]  /*0130*/  @!P0 BRA `(.L_x_1) ;  /* 0xfffffffc00ec8947 */ /* 0x002fea000383ffff */
[----:B------:R-:W-:Y:S05]  /*0140*/  EXIT ;  /* 0x000000000000794d */ /* 0x000fea0003800000 */
.L_x_0:
[----:B------:R-:W-:Y:S02]  /*0150*/  ULOP3.LUT UR5, UR4, 0x7, URZ, 0xc0, !UPT ;  /* 0x0000000704057892 */ /* 0x000fe4000f8ec0ff */
[----:B------:R-:W-:Y:S02]  /*0160*/  ULOP3.LUT UR7, UR4, 0x3, URZ, 0xc0, !UPT ;  /* 0x0000000304077892 */ /* 0x000fe4000f8ec0ff */
[----:B------:R-:W-:Y:S02]  /*0170*/  UIADD3 UR6, UPT, UPT, UR5, -0x1, URZ ;  /* 0xffffffff05067890 */ /* 0x000fe4000fffe0ff */
[----:B------:R-:W-:Y:S01]  /*0180*/  ULOP3.LUT UR8, UR4, 0x7ffffff8, URZ, 0xc0, !UPT ;  /* 0x7ffffff804087892 */ /* 0x000fe2000f8ec0ff */
[----:B------:R-:W0:Y:S01]  /*0190*/  LDCU UR9, c[0x0][0x398] ;  /* 0x00007300ff0977ac */ /* 0x000e220008000800 */
[----:B------:R-:W-:Y:S02]  /*01a0*/  USHF.R.U32.HI UR4, URZ, 0x1, UR4 ;  /* 0x00000001ff047899 */ /* 0x000fe40008011604 */
[----:B------:R-:W-:-:S11]  /*01b0*/  UISETP.GE.U32.AND UP0, UPT, UR6, 0x3, UPT ;  /* 0x000000030600788c */ /* 0x000fd6000bf06070 */
.L_x_8:
[----:B------:R-:W1:Y:S01]  /*01c0*/  LDCU UR6, c[0x0][0x39c] ;  /* 0x00007380ff0677ac */ /* 0x000e620008000800 */
[----:B------:R-:W-:Y:S02]  /*01d0*/  HFMA2 R0, -RZ, RZ, 0, 0 ;  /* 0x00000000ff007431 */ /* 0x000fe400000001ff */
[----:B------:R-:W-:Y:S02]  /*01e0*/  VIADD R4, R2, -UR4 ;  /* 0x8000000402047c36 */ /* 0x000fe40008000000 */
[----:B------:R-:W-:Y:S01]  /*01f0*/  IMAD.MOV.U32 R5, RZ, RZ, RZ ;  /* 0x000000ffff057224 */ /* 0x000fe200078e00ff */
[----:B-1----:R-:W-:-:S09]  /*0200*/  UISETP.GE.U32.AND UP1, UPT, UR6, 0x8, UPT ;  /* 0x000000080600788c */ /* 0x002fd2000bf26070 */
[----:B------:R-:W-:Y:S05]  /*0210*/  BRA.U !UP1, `(.L_x_2) ;  /* 0x0000000509207547 */ /* 0x000fea000b800000 */
[----:B------:R-:W-:Y:S01]  /*0220*/  MOV R0, RZ ;  /* 0x000000ff00007202 */ /* 0x000fe20000000f00 */
[----:B------:R-:W-:-:S07]  /*0230*/  IMAD.MOV.U32 R7, RZ, RZ, RZ ;  /* 0x000000ffff077224 */ /* 0x000fce00078e00ff */
.L_x_3:
[----:B------:R-:W-:Y:S01]  /*0240*/  IADD3 R29, PT, PT, R4, R7, RZ ;  /* 0x00000007041d7210 */ /* 0x000fe20007ffe0ff */
[----:B------:R-:W1:Y:S03]  /*0250*/  LDC.64 R14, c[0x0][0x390] ;  /* 0x0000e400ff0e7b82 */ /* 0x000e660000000a00 */
[----:B0-----:R-:W-:-:S04]  /*0260*/  ISETP.GE.AND P4, PT, R29, UR9, PT ;  /* 0x000000091d007c0c */ /* 0x001fc8000bf86270 */
[----:B------:R-:W-:-:S13]  /*0270*/  ISETP.LT.OR P4, PT, R29, RZ, P4 ;  /* 0x000000ff1d00720c */ /* 0x000fda0002781670 */
[----:B------:R-:W0:Y:S01]  /*0280*/  @!P4 LDC.64 R8, c[0x0][0x388] ;  /* 0x0000e200ff08cb82 */ /* 0x000e220000000a00 */
[----:B-1----:R-:W-:-:S05]  /*0290*/  IMAD.WIDE.U32 R14, R7, 0x4, R14 ;  /* 0x00000004070e7825 */ /* 0x002fca00078e000e */
[----:B------:R-:W2:Y:S01]  /*02a0*/  @!P4 LDG.E R10, desc[UR10][R14.64] ;  /* 0x0000000a0e0ac981 */ /* 0x000ea2000c1e1900 */
[----:B0-----:R-:W-:-:S06]  /*02b0*/  @!P4 IMAD.WIDE.U32 R8, R29, 0x4, R8 ;  /* 0x000000041d08c825 */ /* 0x001fcc00078e0008 */
[----:B------:R-:W2:Y:S01]  /*02c0*/  @!P4 LDG.E R9, desc[UR10][R8.64] ;  /* 0x0000000a0809c981 */ /* 0x000ea2000c1e1900 */
[----:B------:R-:W-:-:S05]  /*02d0*/  VIADD R19, R29, 0x1 ;  /* 0x000000011d137836 */ /* 0x000fca0000000000 */
[----:B------:R-:W-:Y:S02]  /*02e0*/  ISETP.GE.AND P0, PT, R19, UR9, PT ;  /* 0x0000000913007c0c */ /* 0x000fe4000bf06270 */
[----:B------:R-:W-:Y:S02]  /*02f0*/  IADD3 R24, PT, PT, R29, 0x2, RZ ;  /* 0x000000021d187810 */ /* 0x000fe40007ffe0ff */
[----:B------:R-:W-:Y:S01]  /*0300*/  ISETP.LT.OR P0, PT, R19, RZ, P0 ;  /* 0x000000ff1300720c */ /* 0x000fe20000701670 */
[C---:B------:R-:W-:Y:S01]  /*0310*/  VIADD R25, R29.reuse, 0x3 ;  /* 0x000000031d197836 */ /* 0x040fe20000000000 */
[----:B------:R-:W-:Y:S02]  /*0320*/  ISETP.GE.AND P3, PT, R24, UR9, PT ;  /* 0x0000000918007c0c */ /* 0x000fe4000bf66270 */
[----:B------:R-:W-:Y:S02]  /*0330*/  IADD3 R5, PT, PT, R29, 0x4, RZ ;  /* 0x000000041d057810 */ /* 0x000fe40007ffe0ff */
[----:B------:R-:W-:-:S02]  /*0340*/  ISETP.GE.AND P2, PT, R25, UR9, PT ;  /* 0x0000000919007c0c */ /* 0x000fc4000bf46270 */
[----:B------:R-:W-:Y:S01]  /*0350*/  ISETP.LT.OR P3, PT, R24, RZ, P3 ;  /* 0x000000ff1800720c */ /* 0x000fe20001f61670 */
[----:B------:R-:W-:Y:S01]  /*0360*/  VIADD R6, R29, 0x5 ;  /* 0x000000051d067836 */ /* 0x000fe20000000000 */
[----:B------:R-:W-:Y:S02]  /*0370*/  ISETP.LT.OR P2, PT, R25, RZ, P2 ;  /* 0x000000ff1900720c */ /* 0x000fe40001741670 */
[----:B------:R-:W-:Y:S01]  /*0380*/  ISETP.GE.AND P1, PT, R5, UR9, PT ;  /* 0x0000000905007c0c */ /* 0x000fe2000bf26270 */
[----:B------:R-:W0:Y:S01]  /*0390*/  @!P0 LDC.64 R22, c[0x0][0x388] ;  /* 0x0000e200ff168b82 */ /* 0x000e220000000a00 */
[----:B------:R-:W-:Y:S02]  /*03a0*/  IADD3 R27, PT, PT, R29, 0x6, RZ ;  /* 0x000000061d1b7810 */ /* 0x000fe40007ffe0ff */
[C---:B------:R-:W-:Y:S02]  /*03b0*/  ISETP.GE.AND P5, PT, R6.reuse, UR9, PT ;  /* 0x0000000906007c0c */ /* 0x040fe4000bfa6270 */
[----:B------:R-:W-:Y:S01]  /*03c0*/  ISETP.LT.OR P1, PT, R5, RZ, P1 ;  /* 0x000000ff0500720c */ /* 0x000fe20000f21670 */
[----:B------:R-:W-:Y:S01]  /*03d0*/  VIADD R29, R29, 0x7 ;  /* 0x000000071d1d7836 */ /* 0x000fe20000000000 */
[----:B------:R-:W-:Y:S01]  /*03e0*/  ISETP.LT.OR P5, PT, R6, RZ, P5 ;  /* 0x000000ff0600720c */ /* 0x000fe20002fa1670 */
[----:B------:R-:W1:Y:S03]  /*03f0*/  @!P3 LDC.64 R12, c[0x0][0x388] ;  /* 0x0000e200ff0cbb82 */ /* 0x000e660000000a00 */
[----:B------:R-:W-:-:S04]  /*0400*/  ISETP.GE.AND P6, PT, R29, UR9, PT ;  /* 0x000000091d007c0c */ /* 0x000fc8000bfc6270 */
[----:B------:R-:W-:-:S05]  /*0410*/  ISETP.LT.OR P6, PT, R29, RZ, P6 ;  /* 0x000000ff1d00720c */ /* 0x000fca00037c1670 */
[----:B------:R-:W3:Y:S01]  /*0420*/  @!P5 LDC.64 R16, c[0x0][0x388] ;  /* 0x0000e200ff10db82 */ /* 0x000ee20000000a00 */
[----:B0-----:R-:W-:-:S07]  /*0430*/  @!P0 IMAD.WIDE.U32 R22, R19, 0x4, R22 ;  /* 0x0000000413168825 */ /* 0x001fce00078e0016 */
[----:B------:R-:W0:Y:S01]  /*0440*/  @!P6 LDC.64 R20, c[0x0][0x388] ;  /* 0x0000e200ff14eb82 */ /* 0x000e220000000a00 */
[----:B------:R-:W4:Y:S01]  /*0450*/  @!P0 LDG.E R23, desc[UR10][R22.64] ;  /* 0x0000000a16178981 */ /* 0x000f22000c1e1900 */
[----:B-1----:R-:W-:-:S03]  /*0460*/  @!P3 IMAD.WIDE.U32 R12, R24, 0x4, R12 ;  /* 0x00000004180cb825 */ /* 0x002fc600078e000c */
[----:B------:R-:W4:Y:S04]  /*0470*/  @!P0 LDG.E R24, desc[UR10][R14.64+0x4] ;  /* 0x0000040a0e188981 */ /* 0x000f28000c1e1900 */
[----:B------:R-:W5:Y:S04]  /*0480*/  @!P3 LDG.E R13, desc[UR10][R12.64] ;  /* 0x0000000a0c0db981 */ /* 0x000f68000c1e1900 */
[----:B------:R-:W5:Y:S01]  /*0490*/  @!P5 LDG.E R22, desc[UR10][R14.64+0x14] ;  /* 0x0000140a0e16d981 */ /* 0x000f62000c1e1900 */
[----:B---3--:R-:W-:-:S03]  /*04a0*/  @!P5 IMAD.WIDE.U32 R16, R6, 0x4, R16 ;  /* 0x000000040610d825 */ /* 0x008fc600078e0010 */
[----:B------:R-:W3:Y:S04]  /*04b0*/  @!P1 LDG.E R6, desc[UR10][R14.64+0x10] ;  /* 0x0000100a0e069981 */ /* 0x000ee8000c1e1900 */
[----:B------:R-:W3:Y:S01]  /*04c0*/  @!P5 LDG.E R17, desc[UR10][R16.64] ;  /* 0x0000000a1011d981 */ /* 0x000ee2000c1e1900 */
[----:B0-----:R-:W-:-:S06]  /*04d0*/  @!P6 IMAD.WIDE.U32 R20, R29, 0x4, R20 ;  /* 0x000000041d14e825 */ /* 0x001fcc00078e0014 */
[----:B------:R-:W3:Y:S01]  /*04e0*/  @!P6 LDG.E R21, desc[UR10][R20.64] ;  /* 0x0000000a1415e981 */ /* 0x000ee2000c1e1900 */
[----:B--2---:R-:W-:Y:S01]  /*04f0*/  @!P4 FFMA R0, R9, R10, R0 ;  /* 0x0000000a0900c223 */ /* 0x004fe20000000000 */
[C---:B------:R-:W-:Y:S01]  /*0500*/  ISETP.GE.AND P4, PT, R27.reuse, UR9, PT ;  /* 0x000000091b007c0c */ /* 0x040fe2000bf86270 */
[----:B------:R-:W0:Y:S03]  /*0510*/  @!P2 LDC.64 R10, c[0x0][0x388] ;  /* 0x0000e200ff0aab82 */ /* 0x000e260000000a00 */
[----:B------:R-:W-:-:S05]  /*0520*/  ISETP.LT.OR P4, PT, R27, RZ, P4 ;  /* 0x000000ff1b00720c */ /* 0x000fca0002781670 */
[----:B------:R-:W1:Y:S08]  /*0530*/  @!P1 LDC.64 R8, c[0x0][0x388] ;  /* 0x0000e200ff089b82 */ /* 0x000e700000000a00 */
[----:B------:R-:W2:Y:S01]  /*0540*/  @!P4 LDC.64 R18, c[0x0][0x388] ;  /* 0x0000e200ff12cb82 */ /* 0x000ea20000000a00 */
[----:B------:R-:W3:Y:S01]  /*0550*/  @!P4 LDG.E R12, desc[UR10][R14.64+0x18] ;  /* 0x0000180a0e0cc981 */ /* 0x000ee2000c1e1900 */
[----:B0-----:R-:W-:-:S03]  /*0560*/  @!P2 IMAD.WIDE.U32 R10, R25, 0x4, R10 ;  /* 0x00000004190aa825 */ /* 0x001fc600078e000a */
[----:B------:R-:W5:Y:S04]  /*0570*/  @!P3 LDG.E R25, desc[UR10][R14.64+0x8] ;  /* 0x0000080a0e19b981 */ /* 0x000f68000c1e1900 */
[----:B------:R-:W3:Y:S01]  /*0580*/  @!P2 LDG.E R11, desc[UR10][R10.64] ;  /* 0x0000000a0a0ba981 */ /* 0x000ee2000c1e1900 */
[----:B-1----:R-:W-:-:S03]  /*0590*/  @!P1 IMAD.WIDE.U32 R8, R5, 0x4, R8 ;  /* 0x0000000405089825 */ /* 0x002fc600078e0008 */
[----:B------:R-:W3:Y:S04]  /*05a0*/  @!P2 LDG.E R5, desc[UR10][R14.64+0xc] ;  /* 0x00000c0a0e05a981 */ /* 0x000ee8000c1e1900 */
[----:B------:R-:W3:Y:S01]  /*05b0*/  @!P1 LDG.E R9, desc[UR10][R8.64] ;  /* 0x0000000a08099981 */ /* 0x000ee2000c1e1900 */
[----:B--2---:R-:W-:-:S03]  /*05c0*/  @!P4 IMAD.WIDE.U32 R18, R27, 0x4, R18 ;  /* 0x000000041b12c825 */ /* 0x004fc600078e0012 */
[----:B------:R-:W2:Y:S04]  /*05d0*/  @!P6 LDG.E R10, desc[UR10][R14.64+0x1c] ;  /* 0x00001c0a0e0ae981 */ /* 0x000ea8000c1e1900 */
[----:B------:R-:W2:Y:S01]  /*05e0*/  @!P4 LDG.E R19, desc[UR10][R18.64] ;  /* 0x0000000a1213c981 */ /* 0x000ea2000c1e1900 */
[----:B------:R-:W-:Y:S01]  /*05f0*/  IADD3 R7, PT, PT, R7, 0x8, RZ ;  /* 0x0000000807077810 */ /* 0x000fe20007ffe0ff */
[----:B----4-:R-:W-:-:S03]  /*0600*/  @!P0 FFMA R0, R23, R24, R0 ;  /* 0x0000001817008223 */ /* 0x010fc60000000000 */
[----:B------:R-:W-:Y:S01]  /*0610*/  ISETP.NE.AND P0, PT, R7, UR8, PT ;  /* 0x0000000807007c0c */ /* 0x000fe2000bf05270 */
[----:B-----5:R-:W-:-:S04]  /*0620*/  @!P3 FFMA R0, R13, R25, R0 ;  /* 0x000000190d00b223 */ /* 0x020fc80000000000 */
[----:B---3--:R-:W-:-:S04]  /*0630*/  @!P2 FFMA R0, R11, R5, R0 ;  /* 0x000000050b00a223 */ /* 0x008fc80000000000 */
[----:B------:R-:W-:-:S04]  /*0640*/  @!P1 FFMA R0, R9, R6, R0 ;  /* 0x0000000609009223 */ /* 0x000fc80000000000 */
[----:B------:R-:W-:-:S04]  /*0650*/  @!P5 FFMA R0, R17, R22, R0 ;  /* 0x000000161100d223 */ /* 0x000fc80000000000 */
[----:B--2---:R-:W-:-:S04]  /*0660*/  @!P4 FFMA R0, R19, R12, R0 ;  /* 0x0000000c1300c223 */ /* 0x004fc80000000000 */
[----:B------:R-:W-:Y:S01]  /*0670*/  @!P6 FFMA R0, R21, R10, R0 ;  /* 0x0000000a1500e223 */ /* 0x000fe20000000000 */
[----:B------:R-:W-:Y:S06]  /*0680*/  @P0 BRA `(.L_x_3) ;  /* 0xfffffff800ec0947 */ /* 0x000fec000383ffff */
[----:B------:R-:W-:-:S07]  /*0690*/  IMAD.U32 R5, RZ, RZ, UR8 ;  /* 0x00000008ff057e24 */ /* 0x000fce000f8e00ff */
.L_x_2:
[----:B------:R-:W-:-:S09]  /*06a0*/  UISETP.NE.AND UP1, UPT, UR5, URZ, UPT ;  /* 0x000000ff0500728c */ /* 0x000fd2000bf25270 */
[----:B------:R-:W-:Y:S05]  /*06b0*/  BRA.U !UP1, `(.L_x_4) ;  /* 0x0000000509387547 */ /* 0x000fea000b800000 */
[----:B------:R-:W-:Y:S01]  /*06c0*/  UISETP.NE.AND UP1, UPT, UR7, URZ, UPT ;  /* 0x000000ff0700728c */ /* 0x000fe2000bf25270 */
[----:B------:R-:W-:Y:S10]  /*06d0*/  BRA.U !UP0, `(.L_x_5) ;  /* 0x0000000108907547 */ /* 0x000ff4000b800000 */
[----:B------:R-:W1:Y:S01]  /*06e0*/  LDCU UR6, c[0x0][0x398] ;  /* 0x00007300ff0677ac */ /* 0x000e620008000800 */
[----:B------:R-:W-:Y:S01]  /*06f0*/  IADD3 R19, PT, PT, R4, R5, RZ ;  /* 0x0000000504137210 */ /* 0x000fe20007ffe0ff */
[----:B------:R-:W2:Y:S03]  /*0700*/  LDC.64 R10, c[0x0][0x390] ;  /* 0x0000e400ff0a7b82 */ /* 0x000ea60000000a00 */
[C---:B------:R-:W-:Y:S01]  /*0710*/  IADD3 R23, PT, PT, R19.reuse, 0x2, RZ ;  /* 0x0000000213177810 */ /* 0x040fe20007ffe0ff */
[C---:B------:R-:W-:Y:S01]  /*0720*/  VIADD R21, R19.reuse, 0x1 ;  /* 0x0000000113157836 */ /* 0x040fe20000000000 */
[C---:B------:R-:W-:Y:S02]  /*0730*/  IADD3 R13, PT, PT, R19.reuse, 0x3, RZ ;  /* 0x00000003130d7810 */ /* 0x040fe40007ffe0ff */
[----:B-1----:R-:W-:Y:S02]  /*0740*/  ISETP.GE.AND P0, PT, R19, UR6, PT ;  /* 0x0000000613007c0c */ /* 0x002fe4000bf06270 */
[----:B------:R-:W-:-:S02]  /*0750*/  ISETP.GE.AND P1, PT, R21, UR6, PT ;  /* 0x0000000615007c0c */ /* 0x000fc4000bf26270 */
[----:B------:R-:W-:Y:S02]  /*0760*/  ISETP.LT.OR P0, PT, R19, RZ, P0 ;  /* 0x000000ff1300720c */ /* 0x000fe40000701670 */
[----:B------:R-:W-:Y:S02]  /*0770*/  ISETP.GE.AND P2, PT, R23, UR6, PT ;  /* 0x0000000617007c0c */ /* 0x000fe4000bf46270 */
[----:B------:R-:W-:Y:S01]  /*0780*/  ISETP.LT.OR P1, PT, R21, RZ, P1 ;  /* 0x000000ff1500720c */ /* 0x000fe20000f21670 */
[----:B--2---:R-:W-:Y:S01]  /*0790*/  IMAD.WIDE.U32 R10, R5, 0x4, R10 ;  /* 0x00000004050a7825 */ /* 0x004fe200078e000a */
[----:B------:R-:W-:Y:S02]  /*07a0*/  ISETP.LT.OR P2, PT, R23, RZ, P2 ;  /* 0x000000ff1700720c */ /* 0x000fe40001741670 */
[----:B------:R-:W-:-:S04]  /*07b0*/  ISETP.GE.AND P3, PT, R13, UR6, PT ;  /* 0x000000060d007c0c */ /* 0x000fc8000bf66270 */
[----:B------:R-:W-:Y:S01]  /*07c0*/  ISETP.LT.OR P3, PT, R13, RZ, P3 ;  /* 0x000000ff0d00720c */ /* 0x000fe20001f61670 */
[----:B------:R-:W1:Y:S01]  /*07d0*/  @!P0 LDC.64 R16, c[0x0][0x388] ;  /* 0x0000e200ff108b82 */ /* 0x000e620000000a00 */
[----:B------:R-:W2:Y:S04]  /*07e0*/  @!P0 LDG.E R12, desc[UR10][R10.64] ;  /* 0x0000000a0a0c8981 */ /* 0x000ea8000c1e1900 */
[----:B------:R-:W3:Y:S03]  /*07f0*/  @!P1 LDG.E R18, desc[UR10][R10.64+0x4] ;  /* 0x0000040a0a129981 */ /* 0x000ee6000c1e1900 */
[----:B------:R-:W4:Y:S08]  /*0800*/  @!P1 LDC.64 R14, c[0x0][0x388] ;  /* 0x0000e200ff0e9b82 */ /* 0x000f300000000a00 */
[----:B------:R-:W5:Y:S08]  /*0810*/  @!P2 LDC.64 R8, c[0x0][0x388] ;  /* 0x0000e200ff08ab82 */ /* 0x000f700000000a00 */
[----:B------:R-:W0:Y:S01]  /*0820*/  @!P3 LDC.64 R6, c[0x0][0x388] ;  /* 0x0000e200ff06bb82 */ /* 0x000e220000000a00 */
[----:B-1----:R-:W-:-:S02]  /*0830*/  @!P0 IMAD.WIDE.U32 R16, R19, 0x4, R16 ;  /* 0x0000000413108825 */ /* 0x002fc400078e0010 */
[----:B------:R-:W3:Y:S04]  /*0840*/  @!P3 LDG.E R19, desc[UR10][R10.64+0xc] ;  /* 0x00000c0a0a13b981 */ /* 0x000ee8000c1e1900 */
[----:B------:R-:W2:Y:S01]  /*0850*/  @!P0 LDG.E R17, desc[UR10][R16.64] ;  /* 0x0000000a10118981 */ /* 0x000ea2000c1e1900 */
[----:B----4-:R-:W-:-:S06]  /*0860*/  @!P1 IMAD.WIDE.U32 R14, R21, 0x4, R14 ;  /* 0x00000004150e9825 */ /* 0x010fcc00078e000e */
[----:B------:R-:W3:Y:S01]  /*0870*/  @!P1 LDG.E R15, desc[UR10][R14.64] ;  /* 0x0000000a0e0f9981 */ /* 0x000ee2000c1e1900 */
[----:B-----5:R-:W-:-:S06]  /*0880*/  @!P2 IMAD.WIDE.U32 R8, R23, 0x4, R8 ;  /* 0x000000041708a825 */ /* 0x020fcc00078e0008 */
[----:B------:R-:W4:Y:S01]  /*0890*/  @!P2 LDG.E R9, desc[UR10][R8.64] ;  /* 0x0000000a0809a981 */ /* 0x000f22000c1e1900 */
[----:B0-----:R-:W-:-:S03]  /*08a0*/  @!P3 IMAD.WIDE.U32 R6, R13, 0x4, R6 ;  /* 0x000000040d06b825 */ /* 0x001fc600078e0006 */
[----:B------:R-:W4:Y:S04]  /*08b0*/  @!P2 LDG.E R13, desc[UR10][R10.64+0x8] ;  /* 0x0000080a0a0da981 */ /* 0x000f28000c1e1900 */
[----:B------:R-:W5:Y:S01]  /*08c0*/  @!P3 LDG.E R7, desc[UR10][R6.64] ;  /* 0x0000000a0607b981 */ /* 0x000f62000c1e1900 */
[----:B------:R-:W-:Y:S02]  /*08d0*/  VIADD R5, R5, 0x4 ;  /* 0x0000000405057836 */ /* 0x000fe40000000000 */
[----:B--2---:R-:W-:-:S04]  /*08e0*/  @!P0 FFMA R0, R17, R12, R0 ;  /* 0x0000000c11008223 */ /* 0x004fc80000000000 */
[----:B---3--:R-:W-:-:S04]  /*08f0*/  @!P1 FFMA R0, R15, R18, R0 ;  /* 0x000000120f009223 */ /* 0x008fc80000000000 */
[----:B----4-:R-:W-:-:S04]  /*0900*/  @!P2 FFMA R0, R9, R13, R0 ;  /* 0x0000000d0900a223 */ /* 0x010fc80000000000 */
[----:B-----5:R-:W-:-:S07]  /*0910*/  @!P3 FFMA R0, R7, R19, R0 ;  /* 0x000000130700b223 */ /* 0x020fce0000000000 */
.L_x_5:
[----:B------:R-:W-:Y:S04]  /*0920*/  BSSY.RECONVERGENT B0, `(.L_x_4) ;  /* 0x0000027000007945 */ /* 0x000fe80003800200 */
[----:B------:R-:W-:Y:S05]  /*0930*/  BRA.U !UP1, `(.L_x_6) ;  /* 0x0000000109947547 */ /* 0x000fea000b800000 */
[----:B------:R-:W1:Y:S01]  /*0940*/  LDCU UR6, c[0x0][0x39c] ;  /* 0x00007380ff0677ac */ /* 0x000e620008000800 */
[----:B------:R-:W-:Y:S02]  /*0950*/  UISETP.NE.AND UP1, UPT, UR7, 0x1, UPT ;  /* 0x000000010700788c */ /* 0x000fe4000bf25270 */
[----:B-1----:R-:W-:-:S07]  /*0960*/  ULOP3.LUT UP2, URZ, UR6, 0x1, URZ, 0xc0, !UPT ;  /* 0x0000000106ff7892 */ /* 0x002fce000f84c0ff */
[----:B------:R-:W-:Y:S05]  /*0970*/  BRA.U !UP1, `(.L_x_7) ;  /* 0x0000000109507547 */ /* 0x000fea000b800000 */
[----:B------:R-:W1:Y:S01]  /*0980*/  LDCU UR6, c[0x0][0x398] ;  /* 0x00007300ff0677ac */ /* 0x000e620008000800 */
[----:B------:R-:W-:Y:S01]  /*0990*/  IADD3 R17, PT, PT, R4, R5, RZ ;  /* 0x0000000504117210 */ /* 0x000fe20007ffe0ff */
[----:B------:R-:W2:Y:S03]  /*09a0*/  LDC.64 R6, c[0x0][0x390] ;  /* 0x0000e400ff067b82 */ /* 0x000ea60000000a00 */
[C---:B------:R-:W-:Y:S02]  /*09b0*/  IADD3 R15, PT, PT, R17.reuse, 0x1, RZ ;  /* 0x00000001110f7810 */ /* 0x040fe40007ffe0ff */
[----:B-1----:R-:W-:Y:S02]  /*09c0*/  ISETP.GE.AND P0, PT, R17, UR6, PT ;  /* 0x0000000611007c0c */ /* 0x002fe4000bf06270 */
[----:B------:R-:W-:Y:S02]  /*09d0*/  ISETP.GE.AND P1, PT, R15, UR6, PT ;  /* 0x000000060f007c0c */ /* 0x000fe4000bf26270 */
[----:B------:R-:W-:-:S02]  /*09e0*/  ISETP.LT.OR P0, PT, R17, RZ, P0 ;  /* 0x000000ff1100720c */ /* 0x000fc40000701670 */
[----:B------:R-:W-:Y:S01]  /*09f0*/  ISETP.LT.OR P1, PT, R15, RZ, P1 ;  /* 0x000000ff0f00720c */ /* 0x000fe20000f21670 */
[----:B--2---:R-:W-:-:S10]  /*0a00*/  IMAD.WIDE.U32 R10, R5, 0x4, R6 ;  /* 0x00000004050a7825 */ /* 0x004fd400078e0006 */
[----:B------:R-:W1:Y:S01]  /*0a10*/  @!P0 LDC.64 R8, c[0x0][0x388] ;  /* 0x0000e200ff088b82 */ /* 0x000e620000000a00 */
[----:B------:R-:W2:Y:S07]  /*0a20*/  @!P0 LDG.E R14, desc[UR10][R10.64] ;  /* 0x0000000a0a0e8981 */ /* 0x000eae000c1e1900 */
[----:B------:R-:W3:Y:S01]  /*0a30*/  @!P1 LDC.64 R12, c[0x0][0x388] ;  /* 0x0000e200ff0c9b82 */ /* 0x000ee20000000a00 */
[----:B-1----:R-:W-:-:S06]  /*0a40*/  @!P0 IMAD.WIDE.U32 R6, R17, 0x4, R8 ;  /* 0x0000000411068825 */ /* 0x002fcc00078e0008 */
[----:B------:R-:W2:Y:S01]  /*0a50*/  @!P0 LDG.E R7, desc[UR10][R6.64] ;  /* 0x0000000a06078981 */ /* 0x000ea2000c1e1900 */
[----:B---3--:R-:W-:-:S03]  /*0a60*/  @!P1 IMAD.WIDE.U32 R8, R15, 0x4, R12 ;  /* 0x000000040f089825 */ /* 0x008fc600078e000c */
[----:B------:R-:W3:Y:S04]  /*0a70*/  @!P1 LDG.E R12, desc[UR10][R10.64+0x4] ;  /* 0x0000040a0a0c9981 */ /* 0x000ee8000c1e1900 */
[----:B------:R-:W3:Y:S01]  /*0a80*/  @!P1 LDG.E R9, desc[UR10][R8.64] ;  /* 0x0000000a08099981 */ /* 0x000ee2000c1e1900 */
[----:B------:R-:W-:Y:S02]  /*0a90*/  VIADD R5, R5, 0x2 ;  /* 0x0000000205057836 */ /* 0x000fe40000000000 */
[----:B--2---:R-:W-:-:S04]  /*0aa0*/  @!P0 FFMA R0, R7, R14, R0 ;  /* 0x0000000e07008223 */ /* 0x004fc80000000000 */
[----:B---3--:R-:W-:-:S07]  /*0ab0*/  @!P1 FFMA R0, R9, R12, R0 ;  /* 0x0000000c09009223 */ /* 0x008fce0000000000 */
.L_x_7:
[----:B------:R-:W-:Y:S05]  /*0ac0*/  BRA.U !UP2, `(.L_x_6) ;  /* 0x000000010a307547 */ /* 0x000fea000b800000 */
[----:B------:R-:W1:Y:S01]  /*0ad0*/  LDCU UR6, c[0x0][0x398] ;  /* 0x00007300ff0677ac */ /* 0x000e620008000800 */
[----:B------:R-:W-:-:S04]  /*0ae0*/  IADD3 R11, PT, PT, R4, R5, RZ ;  /* 0x00000005040b7210 */ /* 0x000fc80007ffe0ff */
[----:B-1----:R-:W-:-:S04]  /*0af0*/  ISETP.GE.AND P0, PT, R11, UR6, PT ;  /* 0x000000060b007c0c */ /* 0x002fc8000bf06270 */
[----:B------:R-:W-:-:S13]  /*0b00*/  ISETP.LT.OR P0, PT, R11, RZ, P0 ;  /* 0x000000ff0b00720c */ /* 0x000fda0000701670 */
[----:B------:R-:W-:Y:S05]  /*0b10*/  @P0 BRA `(.L_x_6) ;  /* 0x00000000001c0947 */ /* 0x000fea0003800000 */
[----:B------:R-:W1:Y:S08]  /*0b20*/  LDC.64 R6, c[0x0][0x388] ;  /* 0x0000e200ff067b82 */ /* 0x000e700000000a00 */
[----:B------:R-:W2:Y:S01]  /*0b30*/  LDC.64 R8, c[0x0][0x390] ;  /* 0x0000e400ff087b82 */ /* 0x000ea20000000a00 */
[----:B-1----:R-:W-:-:S06]  /*0b40*/  IMAD.WIDE.U32 R6, R11, 0x4, R6 ;  /* 0x000000040b067825 */ /* 0x002fcc00078e0006 */
[----:B------:R-:W3:Y:S01]  /*0b50*/  LDG.E R7, desc[UR10][R6.64] ;  /* 0x0000000a06077981 */ /* 0x000ee2000c1e1900 */
[----:B--2---:R-:W-:-:S06]  /*0b60*/  IMAD.WIDE.U32 R4, R5, 0x4, R8 ;  /* 0x0000000405047825 */ /* 0x004fcc00078e0008 */
[----:B------:R-:W3:Y:S02]  /*0b70*/  LDG.E R4, desc[UR10][R4.64] ;  /* 0x0000000a04047981 */ /* 0x000ee4000c1e1900 */
[----:B---3--:R-:W-:-:S07]  /*0b80*/  FFMA R0, R7, R4, R0 ;  /* 0x0000000407007223 */ /* 0x008fce0000000000 */
.L_x_6:
[----:B0-----:R-:W-:Y:S05]  /*0b90*/  BSYNC.RECONVERGENT B0 ;  /* 0x0000000000007941 */ /* 0x001fea0003800200 */
.L_x_4:
[----:B------:R-:W1:Y:S01]  /*0ba0*/  LDC.64 R4, c[0x0][0x380] ;  /* 0x0000e000ff047b82 */ /* 0x000e620000000a00 */
[----:B------:R-:W2:Y:S01]  /*0bb0*/  LDCU UR6, c[0x0][0x398] ;  /* 0x00007300ff0677ac */ /* 0x000ea20008000800 */
[----:B-1----:R-:W-:Y:S01]  /*0bc0*/  IMAD.WIDE R4, R2, 0x4, R4 ;  /* 0x0000000402047825 */ /* 0x002fe200078e0204 */
[----:B------:R-:W-:-:S04]  /*0bd0*/  IADD3 R2, PT, PT, R3, R2, RZ ;  /* 0x0000000203027210 */ /* 0x000fc80007ffe0ff */
[----:B------:R1:W-:Y:S01]  /*0be0*/  STG.E desc[UR10][R4.64], R0 ;  /* 0x0000000004007986 */ /* 0x0003e2000c10190a */
[----:B--2---:R-:W-:-:S13]  /*0bf0*/  ISETP.GE.AND P0, PT, R2, UR6, PT ;  /* 0x0000000602007c0c */ /* 0x004fda000bf06270 */
[----:B-1----:R-:W-:Y:S05]  /*0c00*/  @!P0 BRA `(.L_x_8) ;  /* 0xfffffff4006c8947 */ /* 0x002fea000383ffff */
[----:B0-----:R-:W-:Y:S05]  /*0c10*/  EXIT ;  /* 0x000000000000794d */ /* 0x001fea0003800000 */
.L_x_9:
[----:B------:R-:W-:-:S00]  /*0c20*/  BRA `(.L_x_9) ;  /* 0xfffffffc00fc7947 */ /* 0x000fc0000383ffff */
[----:B------:R-:W-:-:S00]  /*0c30*/  NOP ;  /* 0x0000000000007918 */ /* 0x000fc00000000000 */
        /* <DEDUP_REMOVED lines=12> */
.L_x_10:


//--------------------- .nv.shared.reserved.0     --------------------------
	.section	.nv.shared.reserved.0,"aw",@nobits
	.weak		__nv_reservedSMEM_offset_0_alias
	.size		__nv_reservedSMEM_offset_0_alias, 0, 64
	.other		__nv_reservedSMEM_offset_0_alias,@"STO_CUDA_RESERVED_SHARED STV_DEFAULT"
__nv_reservedSMEM_offset_0_alias:
	.zero		0
	.zero		64


//--------------------- .nv.constant0._Z18convolution_kernelPfS_S_ii --------------------------
	.section	.nv.constant0._Z18convolution_kernelPfS_S_ii,"a",@progbits
	.sectionflags	@""
	.align	4
.nv.constant0._Z18convolution_kernelPfS_S_ii:
	.zero		928


//--------------------- SYMBOLS --------------------------

	.type		.nv.reservedSmem.offset0,@object
	.size		.nv.reservedSmem.offset0,0x4
